//
// Generated by NVIDIA NVVM Compiler
//
// Compiler Build ID: CL-36424714
// Cuda compilation tools, release 13.0, V13.0.88
// Based on NVVM 20.0.0
//

.version 9.0
.target sm_100
.address_size 64

	// .globl	_Z11nqueen_kerniPjP4SubPiPiPx
// _ZZ11nqueen_kerniPjP4SubPiPiPxE2s0 has been demoted

.visible .entry _Z11nqueen_kerniPjP4SubPiPiPx(
	.param .u32 _Z11nqueen_kerniPjP4SubPiPiPx_param_0,
	.param .u64 .ptr .align 1 _Z11nqueen_kerniPjP4SubPiPiPx_param_1,
	.param .u64 .ptr .align 1 _Z11nqueen_kerniPjP4SubPiPiPx_param_2,
	.param .u32 _Z11nqueen_kerniPjP4SubPiPiPx_param_3,
	.param .u64 .ptr .align 1 _Z11nqueen_kerniPjP4SubPiPiPx_param_4,
	.param .u64 .ptr .align 1 _Z11nqueen_kerniPjP4SubPiPiPx_param_5
)
{
	.reg .pred 	%p<15>;
	.reg .b32 	%r<121>;
	.reg .b64 	%rd<27>;
	// demoted variable
	.shared .align 4 .b8 _ZZ11nqueen_kerniPjP4SubPiPiPxE2s0[12288];
	ld.param.u32 	%r57, [_Z11nqueen_kerniPjP4SubPiPiPx_param_0];
	ld.param.u64 	%rd9, [_Z11nqueen_kerniPjP4SubPiPiPx_param_1];
	ld.param.u64 	%rd10, [_Z11nqueen_kerniPjP4SubPiPiPx_param_2];
	ld.param.u32 	%r58, [_Z11nqueen_kerniPjP4SubPiPiPx_param_3];
	ld.param.u64 	%rd8, [_Z11nqueen_kerniPjP4SubPiPiPx_param_4];
	ld.param.u64 	%rd11, [_Z11nqueen_kerniPjP4SubPiPiPx_param_5];
	cvta.to.global.u64 	%rd1, %rd9;
	cvta.to.global.u64 	%rd2, %rd10;
	cvta.to.global.u64 	%rd3, %rd11;
	mov.u32 	%r1, %tid.x;
	mov.u32 	%r59, %ntid.x;
	setp.ne.s32 	%p1, %r59, 256;
	@%p1 bra 	$L__BB0_13;
	mov.u32 	%r60, %ctaid.x;
	shl.b32 	%r61, %r60, 8;
	add.s32 	%r2, %r61, %r1;
	setp.lt.s32 	%p2, %r2, %r58;
	@%p2 bra 	$L__BB0_3;
	mul.wide.u32 	%rd12, %r2, 8;
	add.s64 	%rd13, %rd3, %rd12;
	mov.b64 	%rd14, 0;
	st.global.u64 	[%rd13], %rd14;
	bra.uni 	$L__BB0_13;
$L__BB0_3:
	add.s32 	%r3, %r57, -1;
	mul.wide.u32 	%rd16, %r2, 16;
	add.s64 	%rd17, %rd2, %rd16;
	ld.global.u32 	%r98, [%rd17];
	ld.global.u32 	%r97, [%rd17+4];
	ld.global.u32 	%r95, [%rd17+8];
	mul.wide.s32 	%rd18, %r57, 4;
	add.s64 	%rd4, %rd1, %rd18;
	ld.global.u32 	%r63, [%rd4+-4];
	or.b32  	%r64, %r97, %r98;
	or.b32  	%r65, %r64, %r95;
	not.b32 	%r66, %r65;
	and.b32  	%r67, %r63, %r66;
	shl.b32 	%r68, %r57, 10;
	mov.u32 	%r69, _ZZ11nqueen_kerniPjP4SubPiPiPxE2s0;
	shl.b32 	%r70, %r1, 2;
	add.s32 	%r8, %r69, %r70;
	add.s32 	%r7, %r8, %r68;
	st.shared.u32 	[%r7+-1024], %r67;
	cvta.to.global.u64 	%rd5, %rd8;
	mov.b64 	%rd26, 0;
	mov.b32 	%r94, 0;
	mov.u32 	%r96, %r94;
	mov.u32 	%r99, %r2;
	mov.u32 	%r101, %r3;
$L__BB0_4:
	shl.b32 	%r72, %r101, 10;
	add.s32 	%r16, %r8, %r72;
	ld.shared.u32 	%r17, [%r16];
	setp.eq.s32 	%p3, %r17, 0;
	mov.b32 	%r107, 0;
	@%p3 bra 	$L__BB0_6;
	neg.s32 	%r73, %r17;
	and.b32  	%r74, %r17, %r73;
	add.s32 	%r98, %r74, %r98;
	add.s32 	%r75, %r74, %r97;
	shf.l.wrap.b32 	%r96, %r75, %r96, 1;
	shl.b32 	%r97, %r75, 1;
	add.s32 	%r76, %r74, %r95;
	shf.l.wrap.b32 	%r94, %r94, %r76, 31;
	shr.u32 	%r95, %r76, 1;
	add.s32 	%r23, %r101, -1;
	mul.wide.s32 	%rd19, %r101, 4;
	add.s64 	%rd20, %rd1, %rd19;
	ld.global.u32 	%r77, [%rd20+-4];
	or.b32  	%r78, %r97, %r98;
	or.b32  	%r79, %r78, %r95;
	not.b32 	%r80, %r79;
	and.b32  	%r107, %r77, %r80;
	st.shared.u32 	[%r16+-1024], %r107;
	mov.u32 	%r101, %r23;
$L__BB0_6:
	setp.ne.s32 	%p4, %r107, 0;
	setp.eq.s32 	%p5, %r101, 0;
	and.pred  	%p6, %p4, %p5;
	selp.u64 	%rd21, 1, 0, %p6;
	add.s64 	%rd26, %rd26, %rd21;
	selp.b32 	%r114, 0, %r107, %p5;
	setp.ne.s32 	%p7, %r114, 0;
	add.s32 	%r33, %r101, 1;
	setp.ge.s32 	%p8, %r33, %r57;
	or.pred  	%p9, %p7, %p8;
	@%p9 bra 	$L__BB0_8;
	shl.b32 	%r81, %r101, 10;
	add.s32 	%r82, %r8, %r81;
	ld.shared.u32 	%r114, [%r82+1024];
	neg.s32 	%r83, %r114;
	and.b32  	%r84, %r114, %r83;
	sub.s32 	%r98, %r98, %r84;
	shf.l.wrap.b32 	%r85, %r97, %r96, 31;
	shr.u32 	%r96, %r96, 1;
	sub.s32 	%r97, %r85, %r84;
	shf.l.wrap.b32 	%r86, %r94, %r95, 1;
	shl.b32 	%r94, %r94, 1;
	sub.s32 	%r95, %r86, %r84;
	sub.s32 	%r87, %r114, %r84;
	st.shared.u32 	[%r82+1024], %r87;
	mov.u32 	%r101, %r33;
$L__BB0_8:
	setp.ne.s32 	%p10, %r114, 0;
	setp.ne.s32 	%p11, %r101, %r3;
	or.pred  	%p12, %p10, %p11;
	@%p12 bra 	$L__BB0_11;
	atom.global.add.u32 	%r99, [%rd5], 1;
	setp.ge.s32 	%p13, %r99, %r58;
	@%p13 bra 	$L__BB0_11;
	mul.wide.s32 	%rd22, %r99, 16;
	add.s64 	%rd23, %rd2, %rd22;
	ld.global.u32 	%r98, [%rd23];
	ld.global.u32 	%r97, [%rd23+4];
	ld.global.u32 	%r95, [%rd23+8];
	ld.global.u32 	%r89, [%rd4+-4];
	or.b32  	%r90, %r97, %r98;
	or.b32  	%r91, %r90, %r95;
	not.b32 	%r92, %r91;
	and.b32  	%r93, %r89, %r92;
	st.shared.u32 	[%r7+-1024], %r93;
	mov.b32 	%r96, 0;
	mov.u32 	%r94, %r96;
$L__BB0_11:
	setp.lt.s32 	%p14, %r99, %r58;
	@%p14 bra 	$L__BB0_4;
	mul.wide.u32 	%rd24, %r2, 8;
	add.s64 	%rd25, %rd3, %rd24;
	st.global.u64 	[%rd25], %rd26;
$L__BB0_13:
	ret;

}


// ===== COMPILED SASS (sm_100) =====

	.target	sm_100

	.elftype	@"ET_EXEC"


//--------------------- .note.nv.tkinfo           --------------------------
	.section	.note.nv.tkinfo,"",@"SHT_NOTE"
	.sectionflags	@"SHF_NOTE_NV_TKINFO"
	.tkinfo
        /*0018*/ 	.word	0x00000002
        /*0030*/ 	.string	""
        /*0030*/ 	.string	"ptxas"
        /*0030*/ 	.string	"Cuda compilation tools, release 13.0, V13.0.88"
        /*0030*/ 	.string	"Build cuda_13.0.r13.0/compiler.36424714_0"
        /*0030*/ 	.string	"-arch sm_100 -m 64 "



//--------------------- .note.nv.cuinfo           --------------------------
	.section	.note.nv.cuinfo,"",@"SHT_NOTE"
	.sectionflags	@"SHF_NOTE_NV_CUINFO"
        /*0018*/ 	.short	0x0002
        /*001a*/ 	.short	0x0064
        /*001c*/ 	.short	0x0082
	.zero		2


//--------------------- .nv.info                  --------------------------
	.section	.nv.info,"",@"SHT_CUDA_INFO"
	.align	4


	//----- nvinfo : EIATTR_REGCOUNT
	.align		4
        /*0000*/ 	.byte	0x04, 0x2f
        /*0002*/ 	.short	(.L_1 - .L_0)
	.align		4
.L_0:
        /*0004*/ 	.word	index@(_Z11nqueen_kerniPjP4SubPiPiPx)
        /*0008*/ 	.word	0x00000019


	//----- nvinfo : EIATTR_FRAME_SIZE
	.align		4
.L_1:
        /*000c*/ 	.byte	0x04, 0x11
        /*000e*/ 	.short	(.L_3 - .L_2)
	.align		4
.L_2:
        /*0010*/ 	.word	index@(_Z11nqueen_kerniPjP4SubPiPiPx)
        /*0014*/ 	.word	0x00000000


	//----- nvinfo : EIATTR_MIN_STACK_SIZE
	.align		4
.L_3:
        /*0018*/ 	.byte	0x04, 0x12
        /*001a*/ 	.short	(.L_5 - .L_4)
	.align		4
.L_4:
        /*001c*/ 	.word	index@(_Z11nqueen_kerniPjP4SubPiPiPx)
        /*0020*/ 	.word	0x00000000
.L_5:


//--------------------- .nv.compat                --------------------------
	.section	.nv.compat,"",@"SHT_CUDA_COMPAT_INFO"
	.align	4
        /*0000*/ 	.byte	0x02, 0x09, 0x00, 0x00, 0x02, 0x02, 0x01, 0x00, 0x02, 0x05, 0x05, 0x00, 0x03, 0x07, 0x01, 0x01
        /*0010*/ 	.byte	0x02, 0x03, 0x00, 0x00, 0x02, 0x06, 0x01, 0x00, 0x04, 0x0b, 0x08, 0x00, 0x09, 0x00, 0x00, 0x00
        /*0020*/ 	.byte	0x00, 0x00, 0x00, 0x00


//--------------------- .nv.info._Z11nqueen_kerniPjP4SubPiPiPx --------------------------
	.section	.nv.info._Z11nqueen_kerniPjP4SubPiPiPx,"",@"SHT_CUDA_INFO"
	.sectionflags	@""
	.align	4


	//----- nvinfo : EIATTR_CUDA_API_VERSION
	.align		4
        /*0000*/ 	.byte	0x04, 0x37
        /*0002*/ 	.short	(.L_7 - .L_6)
.L_6:
        /*0004*/ 	.word	0x00000082


	//----- nvinfo : EIATTR_KPARAM_INFO
	.align		4
.L_7:
        /*0008*/ 	.byte	0x04, 0x17
        /*000a*/ 	.short	(.L_9 - .L_8)
.L_8:
        /*000c*/ 	.word	0x00000000
        /*0010*/ 	.short	0x0005
        /*0012*/ 	.short	0x0028
        /*0014*/ 	.byte	0x00, 0xf5, 0x21, 0x00


	//----- nvinfo : EIATTR_KPARAM_INFO
	.align		4
.L_9:
        /*0018*/ 	.byte	0x04, 0x17
        /*001a*/ 	.short	(.L_11 - .L_10)
.L_10:
        /*001c*/ 	.word	0x00000000
        /*0020*/ 	.short	0x0004
        /*0022*/ 	.short	0x0020
        /*0024*/ 	.byte	0x00, 0xf5, 0x21, 0x00


	//----- nvinfo : EIATTR_KPARAM_INFO
	.align		4
.L_11:
        /*0028*/ 	.byte	0x04, 0x17
        /*002a*/ 	.short	(.L_13 - .L_12)
.L_12:
        /*002c*/ 	.word	0x00000000
        /*0030*/ 	.short	0x0003
        /*0032*/ 	.short	0x0018
        /*0034*/ 	.byte	0x00, 0xf0, 0x11, 0x00


	//----- nvinfo : EIATTR_KPARAM_INFO
	.align		4
.L_13:
        /*0038*/ 	.byte	0x04, 0x17
        /*003a*/ 	.short	(.L_15 - .L_14)
.L_14:
        /*003c*/ 	.word	0x00000000
        /*0040*/ 	.short	0x0002
        /*0042*/ 	.short	0x0010
        /*0044*/ 	.byte	0x00, 0xf5, 0x21, 0x00


	//----- nvinfo : EIATTR_KPARAM_INFO
	.align		4
.L_15:
        /*0048*/ 	.byte	0x04, 0x17
        /*004a*/ 	.short	(.L_17 - .L_16)
.L_16:
        /*004c*/ 	.word	0x00000000
        /*0050*/ 	.short	0x0001
        /*0052*/ 	.short	0x0008
        /*0054*/ 	.byte	0x00, 0xf5, 0x21, 0x00


	//----- nvinfo : EIATTR_KPARAM_INFO
	.align		4
.L_17:
        /*0058*/ 	.byte	0x04, 0x17
        /*005a*/ 	.short	(.L_19 - .L_18)
.L_18:
        /*005c*/ 	.word	0x00000000
        /*0060*/ 	.short	0x0000
        /*0062*/ 	.short	0x0000
        /*0064*/ 	.byte	0x00, 0xf0, 0x11, 0x00


	//----- nvinfo : EIATTR_SPARSE_MMA_MASK
	.align		4
.L_19:
        /*0068*/ 	.byte	0x03, 0x50
        /*006a*/ 	.short	0x0000


	//----- nvinfo : EIATTR_MAXREG_COUNT
	.align		4
        /*006c*/ 	.byte	0x03, 0x1b
        /*006e*/ 	.short	0x00ff


	//----- nvinfo : EIATTR_MERCURY_ISA_VERSION
	.align		4
        /*0070*/ 	.byte	0x03, 0x5f
        /*0072*/ 	.short	0x0101


	//----- nvinfo : EIATTR_INT_WARP_WIDE_INSTR_OFFSETS
	.align		4
        /*0074*/ 	.byte	0x04, 0x31
        /*0076*/ 	.short	(.L_21 - .L_20)


	//   ....[0]....
.L_20:
        /*0078*/ 	.word	0x000005d0


	//   ....[1]....
        /*007c*/ 	.word	0x00000660


	//----- nvinfo : EIATTR_VRC_CTA_INIT_COUNT
	.align		4
.L_21:
        /*0080*/ 	.byte	0x02, 0x4a
	.zero		1
	.zero		1


	//----- nvinfo : EIATTR_EXIT_INSTR_OFFSETS
	.align		4
        /*0084*/ 	.byte	0x04, 0x1c
        /*0086*/ 	.short	(.L_23 - .L_22)


	//   ....[0]....
.L_22:
        /*0088*/ 	.word	0x00000030


	//   ....[1]....
        /*008c*/ 	.word	0x000000d0


	//   ....[2]....
        /*0090*/ 	.word	0x000007b0


	//----- nvinfo : EIATTR_CRS_STACK_SIZE
	.align		4
.L_23:
        /*0094*/ 	.byte	0x04, 0x1e
        /*0096*/ 	.short	(.L_25 - .L_24)
.L_24:
        /*0098*/ 	.word	0x00000000


	//----- nvinfo : EIATTR_CBANK_PARAM_SIZE
	.align		4
.L_25:
        /*009c*/ 	.byte	0x03, 0x19
        /*009e*/ 	.short	0x0030


	//----- nvinfo : EIATTR_PARAM_CBANK
	.align		4
        /*00a0*/ 	.byte	0x04, 0x0a
        /*00a2*/ 	.short	(.L_27 - .L_26)
	.align		4
.L_26:
        /*00a4*/ 	.word	index@(.nv.constant0._Z11nqueen_kerniPjP4SubPiPiPx)
        /*00a8*/ 	.short	0x0380
        /*00aa*/ 	.short	0x0030


	//----- nvinfo : EIATTR_SW_WAR
	.align		4
.L_27:
        /*00ac*/ 	.byte	0x04, 0x36
        /*00ae*/ 	.short	(.L_29 - .L_28)
.L_28:
        /*00b0*/ 	.word	0x00000008
.L_29:


//--------------------- .nv.callgraph             --------------------------
	.section	.nv.callgraph,"",@"SHT_CUDA_CALLGRAPH"
	.align	4
	.sectionentsize	8
	.align		4
        /*0000*/ 	.word	0x00000000
	.align		4
        /*0004*/ 	.word	0xffffffff
	.align		4
        /*0008*/ 	.word	0x00000000
	.align		4
        /*000c*/ 	.word	0xfffffffe
	.align		4
        /*0010*/ 	.word	0x00000000
	.align		4
        /*0014*/ 	.word	0xfffffffd
	.align		4
        /*0018*/ 	.word	0x00000000
	.align		4
        /*001c*/ 	.word	0xfffffffc


//--------------------- .text._Z11nqueen_kerniPjP4SubPiPiPx --------------------------
	.section	.text._Z11nqueen_kerniPjP4SubPiPiPx,"ax",@progbits
	.align	128
        .global         _Z11nqueen_kerniPjP4SubPiPiPx
        .type           _Z11nqueen_kerniPjP4SubPiPiPx,@function
        .size           _Z11nqueen_kerniPjP4SubPiPiPx,(.L_x_7 - _Z11nqueen_kerniPjP4SubPiPiPx)
        .other          _Z11nqueen_kerniPjP4SubPiPiPx,@"STO_CUDA_ENTRY STV_DEFAULT"
_Z11nqueen_kerniPjP4SubPiPiPx:
.text._Z11nqueen_kerniPjP4SubPiPiPx:
[----:B------:R-:W-:Y:S08]  /*0000*/  LDC R1, c[0x0][0x37c] ;  /* 0x0000df00ff017b82 */ /* 0x000ff00000000800 */
[----:B------:R-:W0:Y:S02]  /*0010*/  LDC R0, c[0x0][0x360] ;  /* 0x0000d800ff007b82 */ /* 0x000e240000000800 */
[----:B0-----:R-:W-:-:S13]  /*0020*/  ISETP.NE.AND P0, PT, R0, 0x100, PT ;  /* 0x000001000000780c */ /* 0x001fda0003f05270 */
[----:B------:R-:W-:Y:S05]  /*0030*/  @P0 EXIT ;  /* 0x000000000000094d */ /* 0x000fea0003800000 */
[----:B------:R-:W0:Y:S01]  /*0040*/  S2R R10, SR_TID.X ;  /* 0x00000000000a7919 */ /* 0x000e220000002100 */
[----:B------:R-:W1:Y:S01]  /*0050*/  LDCU UR4, c[0x0][0x398] ;  /* 0x00007300ff0477ac */ /* 0x000e620008000800 */
[----:B------:R-:W0:Y:S01]  /*0060*/  S2R R3, SR_CTAID.X ;  /* 0x0000000000037919 */ /* 0x000e220000002500 */
[----:B------:R-:W2:Y:S01]  /*0070*/  LDCU.64 UR6, c[0x0][0x358] ;  /* 0x00006b00ff0677ac */ /* 0x000ea20008000a00 */
[----:B0-----:R-:W-:-:S05]  /*0080*/  IMAD R0, R3, 0x100, R10 ;  /* 0x0000010003007824 */ /* 0x001fca00078e020a */
[----:B-1----:R-:W-:-:S13]  /*0090*/  ISETP.GE.AND P0, PT, R0, UR4, PT ;  /* 0x0000000400007c0c */ /* 0x002fda000bf06270 */
[----:B------:R-:W0:Y:S02]  /*00a0*/  @P0 LDC.64 R2, c[0x0][0x3a8] ;  /* 0x0000ea00ff020b82 */ /* 0x000e240000000a00 */
[----:B0-----:R-:W-:-:S05]  /*00b0*/  @P0 IMAD.WIDE.U32 R2, R0, 0x8, R2 ;  /* 0x0000000800020825 */ /* 0x001fca00078e0002 */
[----:B--2---:R0:W-:Y:S01]  /*00c0*/  @P0 STG.E.64 desc[UR6][R2.64], RZ ;  /* 0x000000ff02000986 */ /* 0x0041e2000c101b06 */
[----:B------:R-:W-:Y:S05]  /*00d0*/  @P0 EXIT ;  /* 0x000000000000094d */ /* 0x000fea0003800000 */
[----:B------:R-:W1:Y:S08]  /*00e0*/  LDC.64 R4, c[0x0][0x390] ;  /* 0x0000e400ff047b82 */ /* 0x000e700000000a00 */
[----:B------:R-:W2:Y:S08]  /*00f0*/  LDC R13, c[0x0][0x380] ;  /* 0x0000e000ff0d7b82 */ /* 0x000eb00000000800 */
[----:B0-----:R-:W2:Y:S08]  /*0100*/  LDC.64 R2, c[0x0][0x388] ;  /* 0x0000e200ff027b82 */ /* 0x001eb00000000a00 */
[----:B------:R-:W0:Y:S01]  /*0110*/  S2UR UR5, SR_CgaCtaId ;  /* 0x00000000000579c3 */ /* 0x000e220000008800 */
[----:B-1----:R-:W-:Y:S01]  /*0120*/  IMAD.WIDE.U32 R4, R0, 0x10, R4 ;  /* 0x0000001000047825 */ /* 0x002fe200078e0004 */
[----:B------:R-:W-:Y:S01]  /*0130*/  UMOV UR4, 0x400 ;  /* 0x0000040000047882 */ /* 0x000fe20000000000 */
[----:B------:R-:W1:Y:S03]  /*0140*/  LDCU UR8, c[0x0][0x398] ;  /* 0x00007300ff0877ac */ /* 0x000e660008000800 */
[----:B------:R-:W3:Y:S04]  /*0150*/  LDG.E R8, desc[UR6][R4.64] ;  /* 0x0000000604087981 */ /* 0x000ee8000c1e1900 */
[----:B------:R-:W3:Y:S04]  /*0160*/  LDG.E R9, desc[UR6][R4.64+0x4] ;  /* 0x0000040604097981 */ /* 0x000ee8000c1e1900 */
[----:B------:R-:W3:Y:S01]  /*0170*/  LDG.E R14, desc[UR6][R4.64+0x8] ;  /* 0x00000806040e7981 */ /* 0x000ee2000c1e1900 */
[----:B--2---:R-:W-:-:S05]  /*0180*/  IMAD.WIDE R2, R13, 0x4, R2 ;  /* 0x000000040d027825 */ /* 0x004fca00078e0202 */
[----:B------:R-:W2:Y:S01]  /*0190*/  LDG.E R6, desc[UR6][R2.64+-0x4] ;  /* 0xfffffc0602067981 */ /* 0x000ea2000c1e1900 */
[----:B0-----:R-:W-:Y:S01]  /*01a0*/  ULEA UR4, UR5, UR4, 0x18 ;  /* 0x0000000405047291 */ /* 0x001fe2000f8ec0ff */
[----:B------:R-:W-:Y:S01]  /*01b0*/  VIADD R12, R13, 0xffffffff ;  /* 0xffffffff0d0c7836 */ /* 0x000fe20000000000 */
[----:B------:R-:W-:Y:S01]  /*01c0*/  BSSY B0, `(.L_x_0) ;  /* 0x000005b000007945 */ /* 0x000fe20003800000 */
[----:B------:R-:W-:Y:S01]  /*01d0*/  CS2R R16, SRZ ;  /* 0x0000000000107805 */ /* 0x000fe2000001ff00 */
[----:B------:R-:W-:Y:S01]  /*01e0*/  IMAD.MOV.U32 R15, RZ, RZ, R0 ;  /* 0x000000ffff0f7224 */ /* 0x000fe200078e0000 */
[----:B------:R-:W0:Y:S01]  /*01f0*/  LDCU UR5, c[0x0][0x380] ;  /* 0x00007000ff0577ac */ /* 0x000e220008000800 */
[----:B------:R-:W-:-:S05]  /*0200*/  LEA R10, R10, UR4, 0x2 ;  /* 0x000000040a0a7c11 */ /* 0x000fca000f8e10ff */
[----:B------:R-:W-:Y:S02]  /*0210*/  IMAD R11, R13, 0x400, R10 ;  /* 0x000004000d0b7824 */ /* 0x000fe400078e020a */
[----:B------:R-:W-:Y:S01]  /*0220*/  IMAD.MOV.U32 R13, RZ, RZ, R12 ;  /* 0x000000ffff0d7224 */ /* 0x000fe200078e000c */
[----:B---3--:R-:W-:-:S04]  /*0230*/  LOP3.LUT R7, R14, R9, R8, 0xfe, !PT ;  /* 0x000000090e077212 */ /* 0x008fc800078efe08 */
[----:B--2---:R-:W-:-:S05]  /*0240*/  LOP3.LUT R18, R6, R7, RZ, 0x30, !PT ;  /* 0x0000000706127212 */ /* 0x004fca00078e30ff */
[----:B------:R2:W-:Y:S01]  /*0250*/  STS [R11+-0x400], R18 ;  /* 0xfffc00120b007388 */ /* 0x0005e20000000800 */
[----:B01----:R-:W-:-:S07]  /*0260*/  CS2R R6, SRZ ;  /* 0x0000000000067805 */ /* 0x003fce000001ff00 */
.L_x_5:
[----:B-12---:R-:W-:-:S05]  /*0270*/  IMAD R18, R13, 0x400, R10 ;  /* 0x000004000d127824 */ /* 0x006fca00078e020a */
[----:B0-----:R-:W0:Y:S02]  /*0280*/  LDS R20, [R18] ;  /* 0x0000000012147984 */ /* 0x001e240000000800 */
[----:B0-----:R-:W-:-:S13]  /*0290*/  ISETP.NE.AND P1, PT, R20, RZ, PT ;  /* 0x000000ff1400720c */ /* 0x001fda0003f25270 */
[----:B------:R-:W0:Y:S02]  /*02a0*/  @P1 LDC.64 R4, c[0x0][0x388] ;  /* 0x0000e200ff041b82 */ /* 0x000e240000000a00 */
[----:B0-----:R-:W-:-:S06]  /*02b0*/  @P1 IMAD.WIDE R4, R13, 0x4, R4 ;  /* 0x000000040d041825 */ /* 0x001fcc00078e0204 */
[----:B------:R0:W2:Y:S01]  /*02c0*/  @P1 LDG.E R4, desc[UR6][R4.64+-0x4] ;  /* 0xfffffc0604041981 */ /* 0x0000a2000c1e1900 */
[----:B------:R-:W-:Y:S01]  /*02d0*/  @P1 IMAD.MOV R19, RZ, RZ, -R20 ;  /* 0x000000ffff131224 */ /* 0x000fe200078e0a14 */
[----:B------:R-:W-:Y:S05]  /*02e0*/  YIELD ;  /* 0x0000000000007946 */ /* 0x000fea0003800000 */
[----:B------:R-:W-:Y:S01]  /*02f0*/  @P1 LOP3.LUT R19, R20, R19, RZ, 0xc0, !PT ;  /* 0x0000001314131212 */ /* 0x000fe200078ec0ff */
[----:B------:R-:W-:Y:S04]  /*0300*/  BSSY.RECONVERGENT B1, `(.L_x_1) ;  /* 0x0000027000017945 */ /* 0x000fe80003800200 */
[----:B------:R-:W-:-:S02]  /*0310*/  @P1 IMAD.IADD R21, R9, 0x1, R19 ;  /* 0x0000000109151824 */ /* 0x000fc400078e0213 */
[--C-:B------:R-:W-:Y:S02]  /*0320*/  @P1 IMAD.IADD R20, R14, 0x1, R19.reuse ;  /* 0x000000010e141824 */ /* 0x100fe400078e0213 */
[----:B------:R-:W-:Y:S01]  /*0330*/  @P1 IMAD.IADD R8, R8, 0x1, R19 ;  /* 0x0000000108081824 */ /* 0x000fe200078e0213 */
[----:B------:R-:W-:Y:S01]  /*0340*/  @P1 SHF.L.W.U32.HI R16, R21, 0x1, R16 ;  /* 0x0000000115101819 */ /* 0x000fe20000010e10 */
[----:B------:R-:W-:Y:S01]  /*0350*/  @P1 VIADD R19, R13, 0xffffffff ;  /* 0xffffffff0d131836 */ /* 0x000fe20000000000 */
[--C-:B------:R-:W-:Y:S01]  /*0360*/  @P1 SHF.R.U32.HI R14, RZ, 0x1, R20.reuse ;  /* 0x00000001ff0e1819 */ /* 0x100fe20000011614 */
[----:B------:R-:W-:Y:S01]  /*0370*/  @P1 IMAD.SHL.U32 R9, R21, 0x2, RZ ;  /* 0x0000000215091824 */ /* 0x000fe200078e00ff */
[----:B------:R-:W-:Y:S01]  /*0380*/  @P1 SHF.L.W.U32.HI R17, R17, 0x1f, R20 ;  /* 0x0000001f11111819 */ /* 0x000fe20000010e14 */
[----:B------:R-:W-:Y:S02]  /*0390*/  @P1 IMAD.MOV.U32 R13, RZ, RZ, R19 ;  /* 0x000000ffff0d1224 */ /* 0x000fe400078e0013 */
[----:B------:R-:W-:Y:S01]  /*03a0*/  IMAD.MOV.U32 R19, RZ, RZ, RZ ;  /* 0x000000ffff137224 */ /* 0x000fe200078e00ff */
[----:B0-----:R-:W-:Y:S01]  /*03b0*/  @P1 LOP3.LUT R5, R14, R9, R8, 0xfe, !PT ;  /* 0x000000090e051212 */ /* 0x001fe200078efe08 */
[C---:B------:R-:W-:Y:S01]  /*03c0*/  VIADD R22, R13.reuse, 0x1 ;  /* 0x000000010d167836 */ /* 0x040fe20000000000 */
[----:B------:R-:W-:-:S04]  /*03d0*/  ISETP.NE.AND P3, PT, R13, RZ, PT ;  /* 0x000000ff0d00720c */ /* 0x000fc80003f65270 */
[----:B------:R-:W-:Y:S02]  /*03e0*/  ISETP.GE.AND P0, PT, R22, UR5, PT ;  /* 0x0000000516007c0c */ /* 0x000fe4000bf06270 */
[----:B--2---:R-:W-:-:S04]  /*03f0*/  @P1 LOP3.LUT R19, R4, R5, RZ, 0x30, !PT ;  /* 0x0000000504131212 */ /* 0x004fc800078e30ff */
[C---:B------:R-:W-:Y:S01]  /*0400*/  SEL R4, R19.reuse, RZ, P3 ;  /* 0x000000ff13047207 */ /* 0x040fe20001800000 */
[----:B------:R0:W-:Y:S01]  /*0410*/  @P1 STS [R18+-0x400], R19 ;  /* 0xfffc001312001388 */ /* 0x0001e20000000800 */
[----:B------:R-:W-:Y:S02]  /*0420*/  ISETP.NE.AND P2, PT, R19, RZ, !P3 ;  /* 0x000000ff1300720c */ /* 0x000fe40005f45270 */
[C---:B------:R-:W-:Y:S02]  /*0430*/  ISETP.NE.OR P0, PT, R4.reuse, RZ, P0 ;  /* 0x000000ff0400720c */ /* 0x040fe40000705670 */
[----:B------:R-:W-:Y:S02]  /*0440*/  SEL R5, RZ, 0x1, !P2 ;  /* 0x00000001ff057807 */ /* 0x000fe40005000000 */
[----:B------:R-:W-:Y:S02]  /*0450*/  ISETP.NE.AND P1, PT, R4, RZ, PT ;  /* 0x000000ff0400720c */ /* 0x000fe40003f25270 */
[----:B------:R-:W-:-:S07]  /*0460*/  IADD3 R6, P2, PT, R6, R5, RZ ;  /* 0x0000000506067210 */ /* 0x000fce0007f5e0ff */
[----:B0-----:R-:W-:Y:S06]  /*0470*/  @P0 BRA `(.L_x_2) ;  /* 0x00000000003c0947 */ /* 0x001fec0003800000 */
[----:B------:R-:W-:Y:S01]  /*0480*/  IMAD R20, R13, 0x400, R10 ;  /* 0x000004000d147824 */ /* 0x000fe200078e020a */
[----:B------:R-:W-:Y:S01]  /*0490*/  SHF.L.W.U32.HI R18, R9, 0x1f, R16 ;  /* 0x0000001f09127819 */ /* 0x000fe20000010e10 */
[----:B------:R-:W-:Y:S01]  /*04a0*/  IMAD.MOV.U32 R13, RZ, RZ, R22 ;  /* 0x000000ffff0d7224 */ /* 0x000fe200078e0016 */
[C---:B------:R-:W-:Y:S01]  /*04b0*/  SHF.L.W.U32.HI R14, R17.reuse, 0x1, R14 ;  /* 0x00000001110e7819 */ /* 0x040fe20000010e0e */
[----:B------:R-:W-:Y:S01]  /*04c0*/  IMAD.SHL.U32 R17, R17, 0x2, RZ ;  /* 0x0000000211117824 */ /* 0x000fe200078e00ff */
[----:B------:R-:W0:Y:S01]  /*04d0*/  LDS R4, [R20+0x400] ;  /* 0x0004000014047984 */ /* 0x000e220000000800 */
[----:B------:R-:W-:Y:S01]  /*04e0*/  SHF.R.U32.HI R16, RZ, 0x1, R16 ;  /* 0x00000001ff107819 */ /* 0x000fe20000011610 */
[----:B0-----:R-:W-:Y:S01]  /*04f0*/  IMAD.MOV R5, RZ, RZ, -R4 ;  /* 0x000000ffff057224 */ /* 0x001fe200078e0a04 */
[----:B------:R-:W-:-:S04]  /*0500*/  ISETP.NE.AND P1, PT, R4, RZ, PT ;  /* 0x000000ff0400720c */ /* 0x000fc80003f25270 */
[----:B------:R-:W-:-:S05]  /*0510*/  LOP3.LUT R5, R4, R5, RZ, 0xc0, !PT ;  /* 0x0000000504057212 */ /* 0x000fca00078ec0ff */
[--C-:B------:R-:W-:Y:S02]  /*0520*/  IMAD.IADD R19, R4, 0x1, -R5.reuse ;  /* 0x0000000104137824 */ /* 0x100fe400078e0a05 */
[--C-:B------:R-:W-:Y:S02]  /*0530*/  IMAD.IADD R8, R8, 0x1, -R5.reuse ;  /* 0x0000000108087824 */ /* 0x100fe400078e0a05 */
[--C-:B------:R-:W-:Y:S01]  /*0540*/  IMAD.IADD R9, R18, 0x1, -R5.reuse ;  /* 0x0000000112097824 */ /* 0x100fe200078e0a05 */
[----:B------:R0:W-:Y:S01]  /*0550*/  STS [R20+0x400], R19 ;  /* 0x0004001314007388 */ /* 0x0001e20000000800 */
[----:B------:R-:W-:-:S07]  /*0560*/  IMAD.IADD R14, R14, 0x1, -R5 ;  /* 0x000000010e0e7824 */ /* 0x000fce00078e0a05 */
.L_x_2:
[----:B------:R-:W-:Y:S05]  /*0570*/  BSYNC.RECONVERGENT B1 ;  /* 0x0000000000017941 */ /* 0x000fea0003800200 */
.L_x_1:
[----:B------:R-:W-:Y:S01]  /*0580*/  ISETP.NE.OR P1, PT, R13, R12, P1 ;  /* 0x0000000c0d00720c */ /* 0x000fe20000f25670 */
[----:B------:R-:W-:Y:S01]  /*0590*/  BSSY.RECONVERGENT B1, `(.L_x_3) ;  /* 0x000001b000017945 */ /* 0x000fe20003800200 */
[----:B------:R-:W-:-:S11]  /*05a0*/  IMAD.X R7, RZ, RZ, R7, P2 ;  /* 0x000000ffff077224 */ /* 0x000fd600010e0607 */
[----:B------:R-:W-:Y:S05]  /*05b0*/  @P1 BRA `(.L_x_4) ;  /* 0x0000000000601947 */ /* 0x000fea0003800000 */
[----:B------:R-:W1:Y:S01]  /*05c0*/  S2R R15, SR_LANEID ;  /* 0x00000000000f7919 */ /* 0x000e620000000000 */
[----:B------:R-:W-:Y:S01]  /*05d0*/  VOTEU.ANY UR4, UPT, PT ;  /* 0x0000000000047886 */ /* 0x000fe200038e0100 */
[----:B------:R-:W2:Y:S01]  /*05e0*/  LDC.64 R4, c[0x0][0x3a0] ;  /* 0x0000e800ff047b82 */ /* 0x000ea20000000a00 */
[----:B------:R-:W1:Y:S08]  /*05f0*/  FLO.U32 R18, UR4 ;  /* 0x0000000400127d00 */ /* 0x000e7000080e0000 */
[----:B0-----:R-:W2:Y:S01]  /*0600*/  POPC R19, UR4 ;  /* 0x0000000400137d09 */ /* 0x001ea20008000000 */
[----:B-1----:R-:W-:-:S13]  /*0610*/  ISETP.EQ.U32.AND P0, PT, R18, R15, PT ;  /* 0x0000000f1200720c */ /* 0x002fda0003f02070 */
[----:B--2---:R-:W2:Y:S01]  /*0620*/  @P0 ATOMG.E.ADD.STRONG.GPU PT, R5, desc[UR6][R4.64], R19 ;  /* 0x80000013040509a8 */ /* 0x004ea200081ef106 */
[----:B------:R-:W0:Y:S02]  /*0630*/  S2R R20, SR_LTMASK ;  /* 0x0000000000147919 */ /* 0x000e240000003900 */
[----:B0-----:R-:W-:-:S06]  /*0640*/  LOP3.LUT R20, R20, UR4, RZ, 0xc0, !PT ;  /* 0x0000000414147c12 */ /* 0x001fcc000f8ec0ff */
[----:B------:R-:W0:Y:S01]  /*0650*/  POPC R20, R20 ;  /* 0x0000001400147309 */ /* 0x000e220000000000 */
[----:B--2---:R-:W0:Y:S02]  /*0660*/  SHFL.IDX PT, R15, R5, R18, 0x1f ;  /* 0x00001f12050f7589 */ /* 0x004e2400000e0000 */
[----:B0-----:R-:W-:-:S05]  /*0670*/  IMAD.IADD R15, R15, 0x1, R20 ;  /* 0x000000010f0f7824 */ /* 0x001fca00078e0214 */
[----:B------:R-:W-:-:S13]  /*0680*/  ISETP.GE.AND P0, PT, R15, UR8, PT ;  /* 0x000000080f007c0c */ /* 0x000fda000bf06270 */
[----:B------:R-:W-:Y:S05]  /*0690*/  @P0 BRA `(.L_x_4) ;  /* 0x0000000000280947 */ /* 0x000fea0003800000 */
[----:B------:R-:W0:Y:S01]  /*06a0*/  LDC.64 R4, c[0x0][0x390] ;  /* 0x0000e400ff047b82 */ /* 0x000e220000000a00 */
[----:B------:R-:W2:Y:S01]  /*06b0*/  LDG.E R16, desc[UR6][R2.64+-0x4] ;  /* 0xfffffc0602107981 */ /* 0x000ea2000c1e1900 */
[----:B0-----:R-:W-:-:S05]  /*06c0*/  IMAD.WIDE R4, R15, 0x10, R4 ;  /* 0x000000100f047825 */ /* 0x001fca00078e0204 */
[----:B------:R-:W3:Y:S04]  /*06d0*/  LDG.E R8, desc[UR6][R4.64] ;  /* 0x0000000604087981 */ /* 0x000ee8000c1e1900 */
[----:B------:R-:W3:Y:S04]  /*06e0*/  LDG.E R9, desc[UR6][R4.64+0x4] ;  /* 0x0000040604097981 */ /* 0x000ee8000c1e1900 */
[----:B------:R-:W3:Y:S02]  /*06f0*/  LDG.E R14, desc[UR6][R4.64+0x8] ;  /* 0x00000806040e7981 */ /* 0x000ee4000c1e1900 */
[----:B---3--:R-:W-:-:S04]  /*0700*/  LOP3.LUT R17, R14, R9, R8, 0xfe, !PT ;  /* 0x000000090e117212 */ /* 0x008fc800078efe08 */
[----:B--2---:R-:W-:-:S05]  /*0710*/  LOP3.LUT R18, R16, R17, RZ, 0x30, !PT ;  /* 0x0000001110127212 */ /* 0x004fca00078e30ff */
[----:B------:R1:W-:Y:S01]  /*0720*/  STS [R11+-0x400], R18 ;  /* 0xfffc00120b007388 */ /* 0x0003e20000000800 */
[----:B------:R-:W-:-:S07]  /*0730*/  CS2R R16, SRZ ;  /* 0x0000000000107805 */ /* 0x000fce000001ff00 */
.L_x_4:
[----:B------:R-:W-:Y:S05]  /*0740*/  BSYNC.RECONVERGENT B1 ;  /* 0x0000000000017941 */ /* 0x000fea0003800200 */
.L_x_3:
[----:B------:R-:W-:-:S13]  /*0750*/  ISETP.GE.AND P0, PT, R15, UR8, PT ;  /* 0x000000080f007c0c */ /* 0x000fda000bf06270 */
[----:B------:R-:W-:Y:S05]  /*0760*/  @!P0 BRA `(.L_x_5) ;  /* 0xfffffff800c08947 */ /* 0x000fea000383ffff */
[----:B------:R-:W-:Y:S05]  /*0770*/  BSYNC B0 ;  /* 0x0000000000007941 */ /* 0x000fea0003800000 */
.L_x_0:
[----:B------:R-:W2:Y:S02]  /*0780*/  LDC.64 R2, c[0x0][0x3a8] ;  /* 0x0000ea00ff027b82 */ /* 0x000ea40000000a00 */
[----:B--2---:R-:W-:-:S05]  /*0790*/  IMAD.WIDE.U32 R2, R0, 0x8, R2 ;  /* 0x0000000800027825 */ /* 0x004fca00078e0002 */
[----:B------:R-:W-:Y:S01]  /*07a0*/  STG.E.64 desc[UR6][R2.64], R6 ;  /* 0x0000000602007986 */ /* 0x000fe2000c101b06 */
[----:B------:R-:W-:Y:S05]  /*07b0*/  EXIT ;  /* 0x000000000000794d */ /* 0x000fea0003800000 */
.L_x_6:
[----:B------:R-:W-:-:S00]  /*07c0*/  BRA `(.L_x_6) ;  /* 0xfffffffc00fc7947 */ /* 0x000fc0000383ffff */
[----:B------:R-:W-:-:S00]  /*07d0*/  NOP ;  /* 0x0000000000007918 */ /* 0x000fc00000000000 */
        /* <DEDUP_REMOVED lines=10> */
.L_x_7:


//--------------------- .nv.shared._Z11nqueen_kerniPjP4SubPiPiPx --------------------------
	.section	.nv.shared._Z11nqueen_kerniPjP4SubPiPiPx,"aw",@nobits
	.sectionflags	@""
	.align	4
.nv.shared._Z11nqueen_kerniPjP4SubPiPiPx:
	.zero		13312


//--------------------- .nv.shared.reserved.0     --------------------------
	.section	.nv.shared.reserved.0,"aw",@nobits
	.weak		__nv_reservedSMEM_offset_0_alias
	.size		__nv_reservedSMEM_offset_0_alias, 0, 64
	.other		__nv_reservedSMEM_offset_0_alias,@"STO_CUDA_RESERVED_SHARED STV_DEFAULT"
__nv_reservedSMEM_offset_0_alias:
	.zero		0
	.zero		64


//--------------------- .nv.constant0._Z11nqueen_kerniPjP4SubPiPiPx --------------------------
	.section	.nv.constant0._Z11nqueen_kerniPjP4SubPiPiPx,"a",@progbits
	.sectionflags	@""
	.align	4
.nv.constant0._Z11nqueen_kerniPjP4SubPiPiPx:
	.zero		944


//--------------------- SYMBOLS --------------------------

	.type		.nv.reservedSmem.offset0,@object
	.size		.nv.reservedSmem.offset0,0x4
	.type		.nv.reservedSmem.cap,@object
	.size		.nv.reservedSmem.cap,0x4
